//
// Generated by NVIDIA NVVM Compiler
//
// Compiler Build ID: CL-36424714
// Cuda compilation tools, release 13.0, V13.0.88
// Based on NVVM 20.0.0
//

.version 9.0
.target sm_100
.address_size 64

	// .globl	_Z12MatComputingPdPiS0_S0_

.visible .entry _Z12MatComputingPdPiS0_S0_(
	.param .u64 .ptr .align 1 _Z12MatComputingPdPiS0_S0__param_0,
	.param .u64 .ptr .align 1 _Z12MatComputingPdPiS0_S0__param_1,
	.param .u64 .ptr .align 1 _Z12MatComputingPdPiS0_S0__param_2,
	.param .u64 .ptr .align 1 _Z12MatComputingPdPiS0_S0__param_3
)
{
	.reg .pred 	%p<6>;
	.reg .b32 	%r<31>;
	.reg .b64 	%rd<12>;
	.reg .b64 	%fd<26>;

	ld.param.u64 	%rd3, [_Z12MatComputingPdPiS0_S0__param_0];
	ld.param.u64 	%rd4, [_Z12MatComputingPdPiS0_S0__param_1];
	ld.param.u64 	%rd5, [_Z12MatComputingPdPiS0_S0__param_2];
	ld.param.u64 	%rd6, [_Z12MatComputingPdPiS0_S0__param_3];
	cvta.to.global.u64 	%rd7, %rd3;
	cvta.to.global.u64 	%rd1, %rd4;
	cvta.to.global.u64 	%rd8, %rd6;
	cvta.to.global.u64 	%rd9, %rd5;
	mov.u32 	%r1, %ctaid.x;
	mov.u32 	%r12, %ntid.x;
	mov.u32 	%r2, %tid.x;
	mad.lo.s32 	%r13, %r1, %r12, %r2;
	ld.global.u32 	%r14, [%rd9];
	ld.global.u32 	%r15, [%rd8];
	mul.lo.s32 	%r16, %r15, %r14;
	ld.global.u32 	%r17, [%rd1];
	mul.lo.s32 	%r18, %r16, %r17;
	mul.lo.s32 	%r3, %r18, %r17;
	mul.wide.s32 	%rd10, %r13, 8;
	add.s64 	%rd2, %rd7, %rd10;
	mov.b64 	%rd11, 0;
	st.global.u64 	[%rd2], %rd11;
	ld.global.u32 	%r28, [%rd1];
	mul.lo.s32 	%r19, %r28, %r1;
	cvt.rn.f64.u32 	%fd21, %r19;
	add.s32 	%r20, %r19, %r28;
	cvt.rn.f64.u32 	%fd14, %r20;
	setp.geu.f64 	%p1, %fd21, %fd14;
	@%p1 bra 	$L__BB0_8;
	cvt.rn.f64.s32 	%fd2, %r3;
	mov.f64 	%fd24, 0d0000000000000000;
$L__BB0_2:
	mul.lo.s32 	%r21, %r28, %r2;
	cvt.rn.f64.u32 	%fd23, %r21;
	add.s32 	%r22, %r21, %r28;
	cvt.rn.f64.u32 	%fd16, %r22;
	setp.geu.f64 	%p2, %fd23, %fd16;
	@%p2 bra 	$L__BB0_7;
	mul.f64 	%fd6, %fd21, %fd21;
$L__BB0_4:
	fma.rn.f64 	%fd17, %fd23, %fd23, %fd6;
	setp.gtu.f64 	%p3, %fd17, %fd2;
	@%p3 bra 	$L__BB0_6;
	add.f64 	%fd24, %fd24, 0d3FF0000000000000;
	st.global.f64 	[%rd2], %fd24;
	ld.global.u32 	%r28, [%rd1];
$L__BB0_6:
	add.f64 	%fd23, %fd23, 0d3FF0000000000000;
	mad.lo.s32 	%r23, %r28, %r2, %r28;
	cvt.rn.f64.u32 	%fd18, %r23;
	setp.lt.f64 	%p4, %fd23, %fd18;
	@%p4 bra 	$L__BB0_4;
$L__BB0_7:
	add.f64 	%fd21, %fd21, 0d3FF0000000000000;
	mad.lo.s32 	%r24, %r28, %r1, %r28;
	cvt.rn.f64.u32 	%fd19, %r24;
	setp.lt.f64 	%p5, %fd21, %fd19;
	@%p5 bra 	$L__BB0_2;
$L__BB0_8:
	ret;

}


// ===== COMPILED SASS (sm_100) =====

	.target	sm_100

	.elftype	@"ET_EXEC"


//--------------------- .note.nv.tkinfo           --------------------------
	.section	.note.nv.tkinfo,"",@"SHT_NOTE"
	.sectionflags	@"SHF_NOTE_NV_TKINFO"
	.tkinfo
        /*0018*/ 	.word	0x00000002
        /*0030*/ 	.string	""
        /*0030*/ 	.string	"ptxas"
        /*0030*/ 	.string	"Cuda compilation tools, release 13.0, V13.0.88"
        /*0030*/ 	.string	"Build cuda_13.0.r13.0/compiler.36424714_0"
        /*0030*/ 	.string	"-arch sm_100 -m 64 "



//--------------------- .note.nv.cuinfo           --------------------------
	.section	.note.nv.cuinfo,"",@"SHT_NOTE"
	.sectionflags	@"SHF_NOTE_NV_CUINFO"
        /*0018*/ 	.short	0x0002
        /*001a*/ 	.short	0x0064
        /*001c*/ 	.short	0x0082
	.zero		2


//--------------------- .nv.info                  --------------------------
	.section	.nv.info,"",@"SHT_CUDA_INFO"
	.align	4


	//----- nvinfo : EIATTR_REGCOUNT
	.align		4
        /*0000*/ 	.byte	0x04, 0x2f
        /*0002*/ 	.short	(.L_1 - .L_0)
	.align		4
.L_0:
        /*0004*/ 	.word	index@(_Z12MatComputingPdPiS0_S0_)
        /*0008*/ 	.word	0x00000014


	//----- nvinfo : EIATTR_FRAME_SIZE
	.align		4
.L_1:
        /*000c*/ 	.byte	0x04, 0x11
        /*000e*/ 	.short	(.L_3 - .L_2)
	.align		4
.L_2:
        /*0010*/ 	.word	index@(_Z12MatComputingPdPiS0_S0_)
        /*0014*/ 	.word	0x00000000


	//----- nvinfo : EIATTR_MIN_STACK_SIZE
	.align		4
.L_3:
        /*0018*/ 	.byte	0x04, 0x12
        /*001a*/ 	.short	(.L_5 - .L_4)
	.align		4
.L_4:
        /*001c*/ 	.word	index@(_Z12MatComputingPdPiS0_S0_)
        /*0020*/ 	.word	0x00000000
.L_5:


//--------------------- .nv.compat                --------------------------
	.section	.nv.compat,"",@"SHT_CUDA_COMPAT_INFO"
	.align	4
        /*0000*/ 	.byte	0x02, 0x09, 0x00, 0x00, 0x02, 0x02, 0x01, 0x00, 0x02, 0x05, 0x05, 0x00, 0x03, 0x07, 0x01, 0x01
        /*0010*/ 	.byte	0x02, 0x03, 0x00, 0x00, 0x02, 0x06, 0x01, 0x00, 0x04, 0x0b, 0x08, 0x00, 0x01, 0x00, 0x00, 0x00
        /*0020*/ 	.byte	0x00, 0x00, 0x00, 0x00


//--------------------- .nv.info._Z12MatComputingPdPiS0_S0_ --------------------------
	.section	.nv.info._Z12MatComputingPdPiS0_S0_,"",@"SHT_CUDA_INFO"
	.sectionflags	@""
	.align	4


	//----- nvinfo : EIATTR_CUDA_API_VERSION
	.align		4
        /*0000*/ 	.byte	0x04, 0x37
        /*0002*/ 	.short	(.L_7 - .L_6)
.L_6:
        /*0004*/ 	.word	0x00000082


	//----- nvinfo : EIATTR_KPARAM_INFO
	.align		4
.L_7:
        /*0008*/ 	.byte	0x04, 0x17
        /*000a*/ 	.short	(.L_9 - .L_8)
.L_8:
        /*000c*/ 	.word	0x00000000
        /*0010*/ 	.short	0x0003
        /*0012*/ 	.short	0x0018
        /*0014*/ 	.byte	0x00, 0xf5, 0x21, 0x00


	//----- nvinfo : EIATTR_KPARAM_INFO
	.align		4
.L_9:
        /*0018*/ 	.byte	0x04, 0x17
        /*001a*/ 	.short	(.L_11 - .L_10)
.L_10:
        /*001c*/ 	.word	0x00000000
        /*0020*/ 	.short	0x0002
        /*0022*/ 	.short	0x0010
        /*0024*/ 	.byte	0x00, 0xf5, 0x21, 0x00


	//----- nvinfo : EIATTR_KPARAM_INFO
	.align		4
.L_11:
        /*0028*/ 	.byte	0x04, 0x17
        /*002a*/ 	.short	(.L_13 - .L_12)
.L_12:
        /*002c*/ 	.word	0x00000000
        /*0030*/ 	.short	0x0001
        /*0032*/ 	.short	0x0008
        /*0034*/ 	.byte	0x00, 0xf5, 0x21, 0x00


	//----- nvinfo : EIATTR_KPARAM_INFO
	.align		4
.L_13:
        /*0038*/ 	.byte	0x04, 0x17
        /*003a*/ 	.short	(.L_15 - .L_14)
.L_14:
        /*003c*/ 	.word	0x00000000
        /*0040*/ 	.short	0x0000
        /*0042*/ 	.short	0x0000
        /*0044*/ 	.byte	0x00, 0xf5, 0x21, 0x00


	//----- nvinfo : EIATTR_SPARSE_MMA_MASK
	.align		4
.L_15:
        /*0048*/ 	.byte	0x03, 0x50
        /*004a*/ 	.short	0x0000


	//----- nvinfo : EIATTR_MAXREG_COUNT
	.align		4
        /*004c*/ 	.byte	0x03, 0x1b
        /*004e*/ 	.short	0x00ff


	//----- nvinfo : EIATTR_MERCURY_ISA_VERSION
	.align		4
        /*0050*/ 	.byte	0x03, 0x5f
        /*0052*/ 	.short	0x0101


	//----- nvinfo : EIATTR_VRC_CTA_INIT_COUNT
	.align		4
        /*0054*/ 	.byte	0x02, 0x4a
	.zero		1
	.zero		1


	//----- nvinfo : EIATTR_EXIT_INSTR_OFFSETS
	.align		4
        /*0058*/ 	.byte	0x04, 0x1c
        /*005a*/ 	.short	(.L_17 - .L_16)


	//   ....[0]....
.L_16:
        /*005c*/ 	.word	0x00000180


	//   ....[1]....
        /*0060*/ 	.word	0x00000370


	//----- nvinfo : EIATTR_CRS_STACK_SIZE
	.align		4
.L_17:
        /*0064*/ 	.byte	0x04, 0x1e
        /*0066*/ 	.short	(.L_19 - .L_18)
.L_18:
        /*0068*/ 	.word	0x00000000


	//----- nvinfo : EIATTR_CBANK_PARAM_SIZE
	.align		4
.L_19:
        /*006c*/ 	.byte	0x03, 0x19
        /*006e*/ 	.short	0x0020


	//----- nvinfo : EIATTR_PARAM_CBANK
	.align		4
        /*0070*/ 	.byte	0x04, 0x0a
        /*0072*/ 	.short	(.L_21 - .L_20)
	.align		4
.L_20:
        /*0074*/ 	.word	index@(.nv.constant0._Z12MatComputingPdPiS0_S0_)
        /*0078*/ 	.short	0x0380
        /*007a*/ 	.short	0x0020


	//----- nvinfo : EIATTR_SW_WAR
	.align		4
.L_21:
        /*007c*/ 	.byte	0x04, 0x36
        /*007e*/ 	.short	(.L_23 - .L_22)
.L_22:
        /*0080*/ 	.word	0x00000008
.L_23:


//--------------------- .nv.callgraph             --------------------------
	.section	.nv.callgraph,"",@"SHT_CUDA_CALLGRAPH"
	.align	4
	.sectionentsize	8
	.align		4
        /*0000*/ 	.word	0x00000000
	.align		4
        /*0004*/ 	.word	0xffffffff
	.align		4
        /*0008*/ 	.word	0x00000000
	.align		4
        /*000c*/ 	.word	0xfffffffe
	.align		4
        /*0010*/ 	.word	0x00000000
	.align		4
        /*0014*/ 	.word	0xfffffffd
	.align		4
        /*0018*/ 	.word	0x00000000
	.align		4
        /*001c*/ 	.word	0xfffffffc


//--------------------- .text._Z12MatComputingPdPiS0_S0_ --------------------------
	.section	.text._Z12MatComputingPdPiS0_S0_,"ax",@progbits
	.align	128
        .global         _Z12MatComputingPdPiS0_S0_
        .type           _Z12MatComputingPdPiS0_S0_,@function
        .size           _Z12MatComputingPdPiS0_S0_,(.L_x_7 - _Z12MatComputingPdPiS0_S0_)
        .other          _Z12MatComputingPdPiS0_S0_,@"STO_CUDA_ENTRY STV_DEFAULT"
_Z12MatComputingPdPiS0_S0_:
.text._Z12MatComputingPdPiS0_S0_:
[----:B------:R-:W-:Y:S01]  /*0000*/  LDC R1, c[0x0][0x37c] ;  /* 0x0000df00ff017b82 */ /* 0x000fe20000000800 */
[----:B------:R-:W0:Y:S07]  /*0010*/  S2R R0, SR_TID.X ;  /* 0x0000000000007919 */ /* 0x000e2e0000002100 */
[----:B------:R-:W0:Y:S01]  /*0020*/  S2UR UR6, SR_CTAID.X ;  /* 0x00000000000679c3 */ /* 0x000e220000002500 */
[----:B------:R-:W1:Y:S07]  /*0030*/  LDCU.64 UR4, c[0x0][0x358] ;  /* 0x00006b00ff0477ac */ /* 0x000e6e0008000a00 */
[----:B------:R-:W0:Y:S08]  /*0040*/  LDC R7, c[0x0][0x360] ;  /* 0x0000d800ff077b82 */ /* 0x000e300000000800 */
[----:B------:R-:W2:Y:S08]  /*0050*/  LDC.64 R2, c[0x0][0x380] ;  /* 0x0000e000ff027b82 */ /* 0x000eb00000000a00 */
[----:B------:R-:W1:Y:S08]  /*0060*/  LDC.64 R4, c[0x0][0x390] ;  /* 0x0000e400ff047b82 */ /* 0x000e700000000a00 */
[----:B------:R-:W3:Y:S01]  /*0070*/  LDC.64 R8, c[0x0][0x398] ;  /* 0x0000e600ff087b82 */ /* 0x000ee20000000a00 */
[----:B0-----:R-:W-:-:S07]  /*0080*/  IMAD R7, R7, UR6, R0 ;  /* 0x0000000607077c24 */ /* 0x001fce000f8e0200 */
[----:B------:R-:W0:Y:S01]  /*0090*/  LDC.64 R10, c[0x0][0x388] ;  /* 0x0000e200ff0a7b82 */ /* 0x000e220000000a00 */
[----:B--2---:R-:W-:Y:S01]  /*00a0*/  IMAD.WIDE R2, R7, 0x8, R2 ;  /* 0x0000000807027825 */ /* 0x004fe200078e0202 */
[----:B-1----:R-:W2:Y:S04]  /*00b0*/  LDG.E R4, desc[UR4][R4.64] ;  /* 0x0000000404047981 */ /* 0x002ea8000c1e1900 */
[----:B---3--:R-:W2:Y:S04]  /*00c0*/  LDG.E R9, desc[UR4][R8.64] ;  /* 0x0000000408097981 */ /* 0x008ea8000c1e1900 */
[----:B0-----:R-:W3:Y:S04]  /*00d0*/  LDG.E R15, desc[UR4][R10.64] ;  /* 0x000000040a0f7981 */ /* 0x001ee8000c1e1900 */
[----:B------:R0:W-:Y:S04]  /*00e0*/  STG.E.64 desc[UR4][R2.64], RZ ;  /* 0x000000ff02007986 */ /* 0x0001e8000c101b04 */
[----:B------:R-:W4:Y:S02]  /*00f0*/  LDG.E R11, desc[UR4][R10.64] ;  /* 0x000000040a0b7981 */ /* 0x000f24000c1e1900 */
[----:B----4-:R-:W-:-:S04]  /*0100*/  IMAD R14, R11, UR6, RZ ;  /* 0x000000060b0e7c24 */ /* 0x010fc8000f8e02ff */
[----:B------:R-:W-:Y:S01]  /*0110*/  I2F.F64.U32 R6, R14 ;  /* 0x0000000e00067312 */ /* 0x000fe20000201800 */
[----:B------:R-:W-:-:S07]  /*0120*/  IADD3 R13, PT, PT, R11, R14, RZ ;  /* 0x0000000e0b0d7210 */ /* 0x000fce0007ffe0ff */
[----:B------:R-:W1:Y:S02]  /*0130*/  I2F.F64.U32 R12, R13 ;  /* 0x0000000d000c7312 */ /* 0x000e640000201800 */
[----:B-1----:R-:W-:Y:S01]  /*0140*/  DSETP.GEU.AND P0, PT, R6, R12, PT ;  /* 0x0000000c0600722a */ /* 0x002fe20003f0e000 */
[----:B--2---:R-:W-:-:S04]  /*0150*/  IMAD R12, R4, R9, RZ ;  /* 0x00000009040c7224 */ /* 0x004fc800078e02ff */
[----:B---3--:R-:W-:-:S04]  /*0160*/  IMAD R12, R12, R15, RZ ;  /* 0x0000000f0c0c7224 */ /* 0x008fc800078e02ff */
[----:B------:R-:W-:-:S05]  /*0170*/  IMAD R4, R15, R12, RZ ;  /* 0x0000000c0f047224 */ /* 0x000fca00078e02ff */
[----:B0-----:R-:W-:Y:S05]  /*0180*/  @P0 EXIT ;  /* 0x000000000000094d */ /* 0x001fea0003800000 */
[----:B------:R-:W0:Y:S01]  /*0190*/  I2F.F64 R4, R4 ;  /* 0x0000000400047312 */ /* 0x000e220000201c00 */
[----:B------:R-:W-:-:S07]  /*01a0*/  CS2R R8, SRZ ;  /* 0x0000000000087805 */ /* 0x000fce000001ff00 */
.L_x_5:
[C---:B-1----:R-:W-:Y:S01]  /*01b0*/  IMAD R10, R11.reuse, R0, RZ ;  /* 0x000000000b0a7224 */ /* 0x042fe200078e02ff */
[----:B------:R-:W-:Y:S03]  /*01c0*/  BSSY.RECONVERGENT B0, `(.L_x_0) ;  /* 0x0000015000007945 */ /* 0x000fe60003800200 */
[----:B------:R-:W-:Y:S01]  /*01d0*/  I2F.F64.U32 R12, R10 ;  /* 0x0000000a000c7312 */ /* 0x000fe20000201800 */
[----:B------:R-:W-:-:S07]  /*01e0*/  IADD3 R14, PT, PT, R11, R10, RZ ;  /* 0x0000000a0b0e7210 */ /* 0x000fce0007ffe0ff */
[----:B------:R-:W1:Y:S02]  /*01f0*/  I2F.F64.U32 R14, R14 ;  /* 0x0000000e000e7312 */ /* 0x000e640000201800 */
[----:B-1----:R-:W-:-:S14]  /*0200*/  DSETP.GEU.AND P0, PT, R12, R14, PT ;  /* 0x0000000e0c00722a */ /* 0x002fdc0003f0e000 */
[----:B------:R-:W-:Y:S05]  /*0210*/  @P0 BRA `(.L_x_1) ;  /* 0x00000000003c0947 */ /* 0x000fea0003800000 */
[----:B------:R-:W-:-:S11]  /*0220*/  DMUL R16, R6, R6 ;  /* 0x0000000606107228 */ /* 0x000fd60000000000 */
.L_x_4:
[----:B------:R-:W-:Y:S01]  /*0230*/  DFMA R14, R12, R12, R16 ;  /* 0x0000000c0c0e722b */ /* 0x000fe20000000010 */
[----:B------:R-:W-:Y:S07]  /*0240*/  BSSY.RECONVERGENT B1, `(.L_x_2) ;  /* 0x0000007000017945 */ /* 0x000fee0003800200 */
[----:B0-----:R-:W-:-:S14]  /*0250*/  DSETP.GTU.AND P0, PT, R14, R4, PT ;  /* 0x000000040e00722a */ /* 0x001fdc0003f0c000 */
[----:B-1----:R-:W-:Y:S05]  /*0260*/  @P0 BRA `(.L_x_3) ;  /* 0x0000000000100947 */ /* 0x002fea0003800000 */
[----:B------:R-:W0:Y:S01]  /*0270*/  LDC.64 R10, c[0x0][0x388] ;  /* 0x0000e200ff0a7b82 */ /* 0x000e220000000a00 */
[----:B------:R-:W-:-:S07]  /*0280*/  DADD R8, R8, 1 ;  /* 0x3ff0000008087429 */ /* 0x000fce0000000000 */
[----:B------:R1:W-:Y:S04]  /*0290*/  STG.E.64 desc[UR4][R2.64], R8 ;  /* 0x0000000802007986 */ /* 0x0003e8000c101b04 */
[----:B0-----:R1:W5:Y:S02]  /*02a0*/  LDG.E R11, desc[UR4][R10.64] ;  /* 0x000000040a0b7981 */ /* 0x001364000c1e1900 */
.L_x_3:
[----:B------:R-:W-:Y:S05]  /*02b0*/  BSYNC.RECONVERGENT B1 ;  /* 0x0000000000017941 */ /* 0x000fea0003800200 */
.L_x_2:
[----:B-----5:R-:W-:Y:S01]  /*02c0*/  IMAD R14, R11, R0, R11 ;  /* 0x000000000b0e7224 */ /* 0x020fe200078e020b */
[----:B------:R-:W-:-:S05]  /*02d0*/  DADD R12, R12, 1 ;  /* 0x3ff000000c0c7429 */ /* 0x000fca0000000000 */
[----:B------:R-:W0:Y:S03]  /*02e0*/  I2F.F64.U32 R14, R14 ;  /* 0x0000000e000e7312 */ /* 0x000e260000201800 */
[----:B0-----:R-:W-:-:S14]  /*02f0*/  DSETP.GEU.AND P0, PT, R12, R14, PT ;  /* 0x0000000e0c00722a */ /* 0x001fdc0003f0e000 */
[----:B------:R-:W-:Y:S05]  /*0300*/  @!P0 BRA `(.L_x_4) ;  /* 0xfffffffc00c88947 */ /* 0x000fea000383ffff */
.L_x_1:
[----:B------:R-:W-:Y:S05]  /*0310*/  BSYNC.RECONVERGENT B0 ;  /* 0x0000000000007941 */ /* 0x000fea0003800200 */
.L_x_0:
[----:B------:R-:W-:Y:S01]  /*0320*/  IMAD R12, R11, UR6, R11 ;  /* 0x000000060b0c7c24 */ /* 0x000fe2000f8e020b */
[----:B------:R-:W-:-:S05]  /*0330*/  DADD R6, R6, 1 ;  /* 0x3ff0000006067429 */ /* 0x000fca0000000000 */
[----:B------:R-:W2:Y:S03]  /*0340*/  I2F.F64.U32 R12, R12 ;  /* 0x0000000c000c7312 */ /* 0x000ea60000201800 */
[----:B--2---:R-:W-:-:S14]  /*0350*/  DSETP.GEU.AND P0, PT, R6, R12, PT ;  /* 0x0000000c0600722a */ /* 0x004fdc0003f0e000 */
[----:B------:R-:W-:Y:S05]  /*0360*/  @!P0 BRA `(.L_x_5) ;  /* 0xfffffffc00908947 */ /* 0x000fea000383ffff */
[----:B------:R-:W-:Y:S05]  /*0370*/  EXIT ;  /* 0x000000000000794d */ /* 0x000fea0003800000 */
.L_x_6:
[----:B------:R-:W-:-:S00]  /*0380*/  BRA `(.L_x_6) ;  /* 0xfffffffc00fc7947 */ /* 0x000fc0000383ffff */
[----:B------:R-:W-:-:S00]  /*0390*/  NOP ;  /* 0x0000000000007918 */ /* 0x000fc00000000000 */
        /* <DEDUP_REMOVED lines=14> */
.L_x_7:


//--------------------- .nv.shared.reserved.0     --------------------------
	.section	.nv.shared.reserved.0,"aw",@nobits
	.weak		__nv_reservedSMEM_offset_0_alias
	.size		__nv_reservedSMEM_offset_0_alias, 0, 64
	.other		__nv_reservedSMEM_offset_0_alias,@"STO_CUDA_RESERVED_SHARED STV_DEFAULT"
__nv_reservedSMEM_offset_0_alias:
	.zero		0
	.zero		64


//--------------------- .nv.constant0._Z12MatComputingPdPiS0_S0_ --------------------------
	.section	.nv.constant0._Z12MatComputingPdPiS0_S0_,"a",@progbits
	.sectionflags	@""
	.align	4
.nv.constant0._Z12MatComputingPdPiS0_S0_:
	.zero		928


//--------------------- SYMBOLS --------------------------

	.type		.nv.reservedSmem.offset0,@object
	.size		.nv.reservedSmem.offset0,0x4
